//
// Generated by NVIDIA NVVM Compiler
//
// Compiler Build ID: CL-36424714
// Cuda compilation tools, release 13.0, V13.0.88
// Based on NVVM 20.0.0
//

.version 9.0
.target sm_100
.address_size 64

	// .globl	_Z15MatrixMulKernelPfS_S_i
// _ZZ15MatrixMulKernelPfS_S_iE4ds_M has been demoted
// _ZZ15MatrixMulKernelPfS_S_iE4ds_N has been demoted

.visible .entry _Z15MatrixMulKernelPfS_S_i(
	.param .u64 .ptr .align 1 _Z15MatrixMulKernelPfS_S_i_param_0,
	.param .u64 .ptr .align 1 _Z15MatrixMulKernelPfS_S_i_param_1,
	.param .u64 .ptr .align 1 _Z15MatrixMulKernelPfS_S_i_param_2,
	.param .u32 _Z15MatrixMulKernelPfS_S_i_param_3
)
{
	.reg .pred 	%p<8>;
	.reg .b32 	%r<77>;
	.reg .b32 	%f<127>;
	.reg .b64 	%rd<35>;
	// demoted variable
	.shared .align 4 .b8 _ZZ15MatrixMulKernelPfS_S_iE4ds_M[64];
	// demoted variable
	.shared .align 4 .b8 _ZZ15MatrixMulKernelPfS_S_iE4ds_N[64];
	ld.param.u64 	%rd6, [_Z15MatrixMulKernelPfS_S_i_param_2];
	ld.param.u32 	%r33, [_Z15MatrixMulKernelPfS_S_i_param_3];
	mov.u32 	%r34, %ctaid.x;
	mov.u32 	%r1, %tid.x;
	mov.u32 	%r2, %tid.y;
	shl.b32 	%r3, %r34, 2;
	add.s32 	%r4, %r3, %r1;
	shr.s32 	%r35, %r33, 31;
	shr.u32 	%r36, %r35, 30;
	add.s32 	%r37, %r33, %r36;
	shr.s32 	%r5, %r37, 2;
	setp.lt.s32 	%p1, %r33, 4;
	@%p1 bra 	$L__BB0_9;
	cvta.to.global.u64 	%rd7, %rd6;
	mov.u32 	%r39, %ctaid.y;
	shl.b32 	%r40, %r39, 2;
	add.s32 	%r41, %r40, %r2;
	mul.lo.s32 	%r42, %r33, %r41;
	add.s32 	%r6, %r42, %r1;
	shl.b32 	%r43, %r2, 4;
	mov.u32 	%r44, _ZZ15MatrixMulKernelPfS_S_iE4ds_M;
	add.s32 	%r7, %r44, %r43;
	shl.b32 	%r45, %r1, 2;
	add.s32 	%r8, %r7, %r45;
	mov.u32 	%r46, _ZZ15MatrixMulKernelPfS_S_iE4ds_N;
	add.s32 	%r10, %r46, %r45;
	add.s32 	%r9, %r10, %r43;
	add.s32 	%r47, %r42, %r4;
	mul.wide.u32 	%rd8, %r47, 4;
	add.s64 	%rd1, %rd7, %rd8;
	add.s32 	%r48, %r5, -1;
	setp.lt.u32 	%p2, %r48, 3;
	mov.b32 	%r76, 0;
	@%p2 bra 	$L__BB0_4;
	and.b32  	%r49, %r5, 536870908;
	neg.s32 	%r74, %r49;
	add.s32 	%r50, %r2, 12;
	mad.lo.s32 	%r51, %r33, %r50, %r1;
	add.s32 	%r72, %r51, %r3;
	add.s32 	%r52, %r2, 8;
	mad.lo.s32 	%r53, %r33, %r52, %r1;
	add.s32 	%r71, %r53, %r3;
	add.s32 	%r54, %r2, 4;
	mad.lo.s32 	%r55, %r33, %r54, %r1;
	add.s32 	%r70, %r55, %r3;
	mad.lo.s32 	%r56, %r2, %r33, %r1;
	add.s32 	%r69, %r56, %r3;
	mov.u32 	%r73, %r6;
$L__BB0_3:
	.pragma "nounroll";
	ld.param.u64 	%rd33, [_Z15MatrixMulKernelPfS_S_i_param_1];
	ld.param.u64 	%rd31, [_Z15MatrixMulKernelPfS_S_i_param_0];
	and.b32  	%r76, %r5, 536870908;
	cvta.to.global.u64 	%rd9, %rd31;
	mul.wide.s32 	%rd10, %r73, 4;
	add.s64 	%rd11, %rd9, %rd10;
	ld.global.f32 	%f1, [%rd11];
	st.shared.f32 	[%r8], %f1;
	cvta.to.global.u64 	%rd12, %rd33;
	mul.wide.u32 	%rd13, %r69, 4;
	add.s64 	%rd14, %rd12, %rd13;
	ld.global.f32 	%f2, [%rd14];
	st.shared.f32 	[%r9], %f2;
	bar.sync 	0;
	ld.shared.f32 	%f3, [%r7];
	ld.shared.f32 	%f4, [%r10];
	mul.f32 	%f5, %f3, %f4;
	atom.global.add.f32 	%f6, [%rd1], %f5;
	ld.shared.f32 	%f7, [%r7+4];
	ld.shared.f32 	%f8, [%r10+16];
	mul.f32 	%f9, %f7, %f8;
	atom.global.add.f32 	%f10, [%rd1], %f9;
	ld.shared.f32 	%f11, [%r7+8];
	ld.shared.f32 	%f12, [%r10+32];
	mul.f32 	%f13, %f11, %f12;
	atom.global.add.f32 	%f14, [%rd1], %f13;
	ld.shared.f32 	%f15, [%r7+12];
	ld.shared.f32 	%f16, [%r10+48];
	mul.f32 	%f17, %f15, %f16;
	atom.global.add.f32 	%f18, [%rd1], %f17;
	bar.sync 	0;
	ld.global.f32 	%f19, [%rd11+16];
	st.shared.f32 	[%r8], %f19;
	mul.wide.u32 	%rd15, %r70, 4;
	add.s64 	%rd16, %rd12, %rd15;
	ld.global.f32 	%f20, [%rd16];
	st.shared.f32 	[%r9], %f20;
	bar.sync 	0;
	ld.shared.f32 	%f21, [%r7];
	ld.shared.f32 	%f22, [%r10];
	mul.f32 	%f23, %f21, %f22;
	atom.global.add.f32 	%f24, [%rd1], %f23;
	ld.shared.f32 	%f25, [%r7+4];
	ld.shared.f32 	%f26, [%r10+16];
	mul.f32 	%f27, %f25, %f26;
	atom.global.add.f32 	%f28, [%rd1], %f27;
	ld.shared.f32 	%f29, [%r7+8];
	ld.shared.f32 	%f30, [%r10+32];
	mul.f32 	%f31, %f29, %f30;
	atom.global.add.f32 	%f32, [%rd1], %f31;
	ld.shared.f32 	%f33, [%r7+12];
	ld.shared.f32 	%f34, [%r10+48];
	mul.f32 	%f35, %f33, %f34;
	atom.global.add.f32 	%f36, [%rd1], %f35;
	bar.sync 	0;
	ld.global.f32 	%f37, [%rd11+32];
	st.shared.f32 	[%r8], %f37;
	mul.wide.u32 	%rd17, %r71, 4;
	add.s64 	%rd18, %rd12, %rd17;
	ld.global.f32 	%f38, [%rd18];
	st.shared.f32 	[%r9], %f38;
	bar.sync 	0;
	ld.shared.f32 	%f39, [%r7];
	ld.shared.f32 	%f40, [%r10];
	mul.f32 	%f41, %f39, %f40;
	atom.global.add.f32 	%f42, [%rd1], %f41;
	ld.shared.f32 	%f43, [%r7+4];
	ld.shared.f32 	%f44, [%r10+16];
	mul.f32 	%f45, %f43, %f44;
	atom.global.add.f32 	%f46, [%rd1], %f45;
	ld.shared.f32 	%f47, [%r7+8];
	ld.shared.f32 	%f48, [%r10+32];
	mul.f32 	%f49, %f47, %f48;
	atom.global.add.f32 	%f50, [%rd1], %f49;
	ld.shared.f32 	%f51, [%r7+12];
	ld.shared.f32 	%f52, [%r10+48];
	mul.f32 	%f53, %f51, %f52;
	atom.global.add.f32 	%f54, [%rd1], %f53;
	bar.sync 	0;
	ld.global.f32 	%f55, [%rd11+48];
	st.shared.f32 	[%r8], %f55;
	mul.wide.u32 	%rd19, %r72, 4;
	add.s64 	%rd20, %rd12, %rd19;
	ld.global.f32 	%f56, [%rd20];
	st.shared.f32 	[%r9], %f56;
	bar.sync 	0;
	ld.shared.f32 	%f57, [%r7];
	ld.shared.f32 	%f58, [%r10];
	mul.f32 	%f59, %f57, %f58;
	atom.global.add.f32 	%f60, [%rd1], %f59;
	ld.shared.f32 	%f61, [%r7+4];
	ld.shared.f32 	%f62, [%r10+16];
	mul.f32 	%f63, %f61, %f62;
	atom.global.add.f32 	%f64, [%rd1], %f63;
	ld.shared.f32 	%f65, [%r7+8];
	ld.shared.f32 	%f66, [%r10+32];
	mul.f32 	%f67, %f65, %f66;
	atom.global.add.f32 	%f68, [%rd1], %f67;
	ld.shared.f32 	%f69, [%r7+12];
	ld.shared.f32 	%f70, [%r10+48];
	mul.f32 	%f71, %f69, %f70;
	atom.global.add.f32 	%f72, [%rd1], %f71;
	bar.sync 	0;
	add.s32 	%r74, %r74, 4;
	add.s32 	%r73, %r73, 16;
	shl.b32 	%r57, %r33, 4;
	add.s32 	%r72, %r72, %r57;
	add.s32 	%r71, %r71, %r57;
	add.s32 	%r70, %r70, %r57;
	add.s32 	%r69, %r69, %r57;
	setp.ne.s32 	%p3, %r74, 0;
	@%p3 bra 	$L__BB0_3;
$L__BB0_4:
	and.b32  	%r30, %r5, 3;
	setp.eq.s32 	%p4, %r30, 0;
	@%p4 bra 	$L__BB0_9;
	ld.param.u64 	%rd34, [_Z15MatrixMulKernelPfS_S_i_param_1];
	ld.param.u64 	%rd32, [_Z15MatrixMulKernelPfS_S_i_param_0];
	cvta.to.global.u64 	%rd2, %rd34;
	cvta.to.global.u64 	%rd3, %rd32;
	setp.eq.s32 	%p5, %r30, 1;
	@%p5 bra 	$L__BB0_7;
	shl.b32 	%r58, %r76, 2;
	add.s32 	%r59, %r6, %r58;
	mul.wide.s32 	%rd21, %r59, 4;
	add.s64 	%rd22, %rd3, %rd21;
	ld.global.f32 	%f73, [%rd22];
	st.shared.f32 	[%r8], %f73;
	add.s32 	%r60, %r58, %r2;
	mad.lo.s32 	%r61, %r60, %r33, %r4;
	mul.wide.u32 	%rd23, %r61, 4;
	add.s64 	%rd24, %rd2, %rd23;
	ld.global.f32 	%f74, [%rd24];
	st.shared.f32 	[%r9], %f74;
	bar.sync 	0;
	ld.shared.f32 	%f75, [%r7];
	ld.shared.f32 	%f76, [%r10];
	mul.f32 	%f77, %f75, %f76;
	atom.global.add.f32 	%f78, [%rd1], %f77;
	ld.shared.f32 	%f79, [%r7+4];
	ld.shared.f32 	%f80, [%r10+16];
	mul.f32 	%f81, %f79, %f80;
	atom.global.add.f32 	%f82, [%rd1], %f81;
	ld.shared.f32 	%f83, [%r7+8];
	ld.shared.f32 	%f84, [%r10+32];
	mul.f32 	%f85, %f83, %f84;
	atom.global.add.f32 	%f86, [%rd1], %f85;
	ld.shared.f32 	%f87, [%r7+12];
	ld.shared.f32 	%f88, [%r10+48];
	mul.f32 	%f89, %f87, %f88;
	atom.global.add.f32 	%f90, [%rd1], %f89;
	bar.sync 	0;
	ld.global.f32 	%f91, [%rd22+16];
	st.shared.f32 	[%r8], %f91;
	add.s32 	%r62, %r60, 4;
	mad.lo.s32 	%r63, %r62, %r33, %r4;
	mul.wide.u32 	%rd25, %r63, 4;
	add.s64 	%rd26, %rd2, %rd25;
	ld.global.f32 	%f92, [%rd26];
	st.shared.f32 	[%r9], %f92;
	bar.sync 	0;
	ld.shared.f32 	%f93, [%r7];
	ld.shared.f32 	%f94, [%r10];
	mul.f32 	%f95, %f93, %f94;
	atom.global.add.f32 	%f96, [%rd1], %f95;
	ld.shared.f32 	%f97, [%r7+4];
	ld.shared.f32 	%f98, [%r10+16];
	mul.f32 	%f99, %f97, %f98;
	atom.global.add.f32 	%f100, [%rd1], %f99;
	ld.shared.f32 	%f101, [%r7+8];
	ld.shared.f32 	%f102, [%r10+32];
	mul.f32 	%f103, %f101, %f102;
	atom.global.add.f32 	%f104, [%rd1], %f103;
	ld.shared.f32 	%f105, [%r7+12];
	ld.shared.f32 	%f106, [%r10+48];
	mul.f32 	%f107, %f105, %f106;
	atom.global.add.f32 	%f108, [%rd1], %f107;
	bar.sync 	0;
	add.s32 	%r76, %r76, 2;
$L__BB0_7:
	and.b32  	%r64, %r5, 1;
	setp.eq.b32 	%p6, %r64, 1;
	not.pred 	%p7, %p6;
	@%p7 bra 	$L__BB0_9;
	shl.b32 	%r65, %r76, 2;
	add.s32 	%r66, %r6, %r65;
	mul.wide.s32 	%rd27, %r66, 4;
	add.s64 	%rd28, %rd3, %rd27;
	ld.global.f32 	%f109, [%rd28];
	st.shared.f32 	[%r8], %f109;
	add.s32 	%r67, %r65, %r2;
	mad.lo.s32 	%r68, %r67, %r33, %r4;
	mul.wide.u32 	%rd29, %r68, 4;
	add.s64 	%rd30, %rd2, %rd29;
	ld.global.f32 	%f110, [%rd30];
	st.shared.f32 	[%r9], %f110;
	bar.sync 	0;
	ld.shared.f32 	%f111, [%r7];
	ld.shared.f32 	%f112, [%r10];
	mul.f32 	%f113, %f111, %f112;
	atom.global.add.f32 	%f114, [%rd1], %f113;
	ld.shared.f32 	%f115, [%r7+4];
	ld.shared.f32 	%f116, [%r10+16];
	mul.f32 	%f117, %f115, %f116;
	atom.global.add.f32 	%f118, [%rd1], %f117;
	ld.shared.f32 	%f119, [%r7+8];
	ld.shared.f32 	%f120, [%r10+32];
	mul.f32 	%f121, %f119, %f120;
	atom.global.add.f32 	%f122, [%rd1], %f121;
	ld.shared.f32 	%f123, [%r7+12];
	ld.shared.f32 	%f124, [%r10+48];
	mul.f32 	%f125, %f123, %f124;
	atom.global.add.f32 	%f126, [%rd1], %f125;
	bar.sync 	0;
$L__BB0_9:
	ret;

}


// ===== COMPILED SASS (sm_100) =====

	.target	sm_100

	.elftype	@"ET_EXEC"


//--------------------- .note.nv.tkinfo           --------------------------
	.section	.note.nv.tkinfo,"",@"SHT_NOTE"
	.sectionflags	@"SHF_NOTE_NV_TKINFO"
	.tkinfo
        /*0018*/ 	.word	0x00000002
        /*0030*/ 	.string	""
        /*0030*/ 	.string	"ptxas"
        /*0030*/ 	.string	"Cuda compilation tools, release 13.0, V13.0.88"
        /*0030*/ 	.string	"Build cuda_13.0.r13.0/compiler.36424714_0"
        /*0030*/ 	.string	"-arch sm_100 -m 64 "



//--------------------- .note.nv.cuinfo           --------------------------
	.section	.note.nv.cuinfo,"",@"SHT_NOTE"
	.sectionflags	@"SHF_NOTE_NV_CUINFO"
        /*0018*/ 	.short	0x0002
        /*001a*/ 	.short	0x0064
        /*001c*/ 	.short	0x0082
	.zero		2


//--------------------- .nv.info                  --------------------------
	.section	.nv.info,"",@"SHT_CUDA_INFO"
	.align	4


	//----- nvinfo : EIATTR_REGCOUNT
	.align		4
        /*0000*/ 	.byte	0x04, 0x2f
        /*0002*/ 	.short	(.L_1 - .L_0)
	.align		4
.L_0:
        /*0004*/ 	.word	index@(_Z15MatrixMulKernelPfS_S_i)
        /*0008*/ 	.word	0x00000020


	//----- nvinfo : EIATTR_FRAME_SIZE
	.align		4
.L_1:
        /*000c*/ 	.byte	0x04, 0x11
        /*000e*/ 	.short	(.L_3 - .L_2)
	.align		4
.L_2:
        /*0010*/ 	.word	index@(_Z15MatrixMulKernelPfS_S_i)
        /*0014*/ 	.word	0x00000000


	//----- nvinfo : EIATTR_MIN_STACK_SIZE
	.align		4
.L_3:
        /*0018*/ 	.byte	0x04, 0x12
        /*001a*/ 	.short	(.L_5 - .L_4)
	.align		4
.L_4:
        /*001c*/ 	.word	index@(_Z15MatrixMulKernelPfS_S_i)
        /*0020*/ 	.word	0x00000000
.L_5:


//--------------------- .nv.compat                --------------------------
	.section	.nv.compat,"",@"SHT_CUDA_COMPAT_INFO"
	.align	4
        /*0000*/ 	.byte	0x02, 0x09, 0x00, 0x00, 0x02, 0x02, 0x01, 0x00, 0x02, 0x05, 0x05, 0x00, 0x03, 0x07, 0x01, 0x01
        /*0010*/ 	.byte	0x02, 0x03, 0x00, 0x00, 0x02, 0x06, 0x01, 0x00, 0x04, 0x0b, 0x08, 0x00, 0x09, 0x00, 0x00, 0x00
        /*0020*/ 	.byte	0x00, 0x00, 0x00, 0x00


//--------------------- .nv.info._Z15MatrixMulKernelPfS_S_i --------------------------
	.section	.nv.info._Z15MatrixMulKernelPfS_S_i,"",@"SHT_CUDA_INFO"
	.sectionflags	@""
	.align	4


	//----- nvinfo : EIATTR_CUDA_API_VERSION
	.align		4
        /*0000*/ 	.byte	0x04, 0x37
        /*0002*/ 	.short	(.L_7 - .L_6)
.L_6:
        /*0004*/ 	.word	0x00000082


	//----- nvinfo : EIATTR_KPARAM_INFO
	.align		4
.L_7:
        /*0008*/ 	.byte	0x04, 0x17
        /*000a*/ 	.short	(.L_9 - .L_8)
.L_8:
        /*000c*/ 	.word	0x00000000
        /*0010*/ 	.short	0x0003
        /*0012*/ 	.short	0x0018
        /*0014*/ 	.byte	0x00, 0xf0, 0x11, 0x00


	//----- nvinfo : EIATTR_KPARAM_INFO
	.align		4
.L_9:
        /*0018*/ 	.byte	0x04, 0x17
        /*001a*/ 	.short	(.L_11 - .L_10)
.L_10:
        /*001c*/ 	.word	0x00000000
        /*0020*/ 	.short	0x0002
        /*0022*/ 	.short	0x0010
        /*0024*/ 	.byte	0x00, 0xf5, 0x21, 0x00


	//----- nvinfo : EIATTR_KPARAM_INFO
	.align		4
.L_11:
        /*0028*/ 	.byte	0x04, 0x17
        /*002a*/ 	.short	(.L_13 - .L_12)
.L_12:
        /*002c*/ 	.word	0x00000000
        /*0030*/ 	.short	0x0001
        /*0032*/ 	.short	0x0008
        /*0034*/ 	.byte	0x00, 0xf5, 0x21, 0x00


	//----- nvinfo : EIATTR_KPARAM_INFO
	.align		4
.L_13:
        /*0038*/ 	.byte	0x04, 0x17
        /*003a*/ 	.short	(.L_15 - .L_14)
.L_14:
        /*003c*/ 	.word	0x00000000
        /*0040*/ 	.short	0x0000
        /*0042*/ 	.short	0x0000
        /*0044*/ 	.byte	0x00, 0xf5, 0x21, 0x00


	//----- nvinfo : EIATTR_SPARSE_MMA_MASK
	.align		4
.L_15:
        /*0048*/ 	.byte	0x03, 0x50
        /*004a*/ 	.short	0x0000


	//----- nvinfo : EIATTR_MAXREG_COUNT
	.align		4
        /*004c*/ 	.byte	0x03, 0x1b
        /*004e*/ 	.short	0x00ff


	//----- nvinfo : EIATTR_NUM_BARRIERS
	.align		4
        /*0050*/ 	.byte	0x02, 0x4c
        /*0052*/ 	.byte	0x01
	.zero		1


	//----- nvinfo : EIATTR_MERCURY_ISA_VERSION
	.align		4
        /*0054*/ 	.byte	0x03, 0x5f
        /*0056*/ 	.short	0x0101


	//----- nvinfo : EIATTR_VRC_CTA_INIT_COUNT
	.align		4
        /*0058*/ 	.byte	0x02, 0x4a
	.zero		1
	.zero		1


	//----- nvinfo : EIATTR_EXIT_INSTR_OFFSETS
	.align		4
        /*005c*/ 	.byte	0x04, 0x1c
        /*005e*/ 	.short	(.L_17 - .L_16)


	//   ....[0]....
.L_16:
        /*0060*/ 	.word	0x00000030


	//   ....[1]....
        /*0064*/ 	.word	0x000008a0


	//   ....[2]....
        /*0068*/ 	.word	0x00000c00


	//   ....[3]....
        /*006c*/ 	.word	0x00000db0


	//----- nvinfo : EIATTR_CBANK_PARAM_SIZE
	.align		4
.L_17:
        /*0070*/ 	.byte	0x03, 0x19
        /*0072*/ 	.short	0x001c


	//----- nvinfo : EIATTR_PARAM_CBANK
	.align		4
        /*0074*/ 	.byte	0x04, 0x0a
        /*0076*/ 	.short	(.L_19 - .L_18)
	.align		4
.L_18:
        /*0078*/ 	.word	index@(.nv.constant0._Z15MatrixMulKernelPfS_S_i)
        /*007c*/ 	.short	0x0380
        /*007e*/ 	.short	0x001c


	//----- nvinfo : EIATTR_SW_WAR
	.align		4
.L_19:
        /*0080*/ 	.byte	0x04, 0x36
        /*0082*/ 	.short	(.L_21 - .L_20)
.L_20:
        /*0084*/ 	.word	0x00000008
.L_21:


//--------------------- .nv.callgraph             --------------------------
	.section	.nv.callgraph,"",@"SHT_CUDA_CALLGRAPH"
	.align	4
	.sectionentsize	8
	.align		4
        /*0000*/ 	.word	0x00000000
	.align		4
        /*0004*/ 	.word	0xffffffff
	.align		4
        /*0008*/ 	.word	0x00000000
	.align		4
        /*000c*/ 	.word	0xfffffffe
	.align		4
        /*0010*/ 	.word	0x00000000
	.align		4
        /*0014*/ 	.word	0xfffffffd
	.align		4
        /*0018*/ 	.word	0x00000000
	.align		4
        /*001c*/ 	.word	0xfffffffc


//--------------------- .text._Z15MatrixMulKernelPfS_S_i --------------------------
	.section	.text._Z15MatrixMulKernelPfS_S_i,"ax",@progbits
	.align	128
        .global         _Z15MatrixMulKernelPfS_S_i
        .type           _Z15MatrixMulKernelPfS_S_i,@function
        .size           _Z15MatrixMulKernelPfS_S_i,(.L_x_4 - _Z15MatrixMulKernelPfS_S_i)
        .other          _Z15MatrixMulKernelPfS_S_i,@"STO_CUDA_ENTRY STV_DEFAULT"
_Z15MatrixMulKernelPfS_S_i:
.text._Z15MatrixMulKernelPfS_S_i:
[----:B------:R-:W-:Y:S08]  /*0000*/  LDC R1, c[0x0][0x37c] ;  /* 0x0000df00ff017b82 */ /* 0x000ff00000000800 */
[----:B------:R-:W0:Y:S02]  /*0010*/  LDC R3, c[0x0][0x398] ;  /* 0x0000e600ff037b82 */ /* 0x000e240000000800 */
[----:B0-----:R-:W-:-:S13]  /*0020*/  ISETP.GE.AND P0, PT, R3, 0x4, PT ;  /* 0x000000040300780c */ /* 0x001fda0003f06270 */
[----:B------:R-:W-:Y:S05]  /*0030*/  @!P0 EXIT ;  /* 0x000000000000894d */ /* 0x000fea0003800000 */
[----:B------:R-:W0:Y:S01]  /*0040*/  S2R R0, SR_TID.Y ;  /* 0x0000000000007919 */ /* 0x000e220000002200 */
[----:B------:R-:W1:Y:S01]  /*0050*/  S2UR UR6, SR_CgaCtaId ;  /* 0x00000000000679c3 */ /* 0x000e620000008800 */
[----:B------:R-:W-:Y:S01]  /*0060*/  SHF.R.S32.HI R2, RZ, 0x1f, R3 ;  /* 0x0000001fff027819 */ /* 0x000fe20000011403 */
[----:B------:R-:W-:Y:S01]  /*0070*/  UMOV UR4, 0x400 ;  /* 0x0000040000047882 */ /* 0x000fe20000000000 */
[----:B------:R-:W2:Y:S01]  /*0080*/  S2R R5, SR_CTAID.Y ;  /* 0x0000000000057919 */ /* 0x000ea20000002600 */
[----:B------:R-:W-:Y:S01]  /*0090*/  UIADD3 UR5, UPT, UPT, UR4, 0x40, URZ ;  /* 0x0000004004057890 */ /* 0x000fe2000fffe0ff */
[----:B------:R-:W-:Y:S01]  /*00a0*/  LEA.HI R2, R2, R3, RZ, 0x2 ;  /* 0x0000000302027211 */ /* 0x000fe200078f10ff */
[----:B------:R-:W3:Y:S01]  /*00b0*/  LDCU.64 UR8, c[0x0][0x358] ;  /* 0x00006b00ff0877ac */ /* 0x000ee20008000a00 */
[----:B------:R-:W4:Y:S01]  /*00c0*/  S2R R14, SR_CTAID.X ;  /* 0x00000000000e7919 */ /* 0x000f220000002500 */
[----:B------:R-:W5:Y:S01]  /*00d0*/  LDC.64 R22, c[0x0][0x390] ;  /* 0x0000e400ff167b82 */ /* 0x000f620000000a00 */
[----:B------:R-:W-:Y:S01]  /*00e0*/  SHF.R.S32.HI R19, RZ, 0x2, R2 ;  /* 0x00000002ff137819 */ /* 0x000fe20000011402 */
[----:B------:R-:W-:Y:S01]  /*00f0*/  HFMA2 R13, -RZ, RZ, 0, 0 ;  /* 0x00000000ff0d7431 */ /* 0x000fe200000001ff */
[----:B------:R-:W4:Y:S02]  /*0100*/  S2R R17, SR_TID.X ;  /* 0x0000000000117919 */ /* 0x000f240000002100 */
[----:B------:R-:W-:-:S04]  /*0110*/  IADD3 R4, PT, PT, R19, -0x1, RZ ;  /* 0xffffffff13047810 */ /* 0x000fc80007ffe0ff */
[----:B------:R-:W-:Y:S01]  /*0120*/  ISETP.GE.U32.AND P0, PT, R4, 0x3, PT ;  /* 0x000000030400780c */ /* 0x000fe20003f06070 */
[----:B-1----:R-:W-:Y:S02]  /*0130*/  ULEA UR4, UR6, UR4, 0x18 ;  /* 0x0000000406047291 */ /* 0x002fe4000f8ec0ff */
[----:B------:R-:W-:-:S04]  /*0140*/  ULEA UR5, UR6, UR5, 0x18 ;  /* 0x0000000506057291 */ /* 0x000fc8000f8ec0ff */
[----:B0-----:R-:W-:Y:S02]  /*0150*/  LEA R6, R0, UR4, 0x4 ;  /* 0x0000000400067c11 */ /* 0x001fe4000f8e20ff */
[----:B--2---:R-:W-:Y:S02]  /*0160*/  LEA R2, R5, R0, 0x2 ;  /* 0x0000000005027211 */ /* 0x004fe400078e10ff */
[----:B----4-:R-:W-:-:S03]  /*0170*/  LEA R12, R14, R17, 0x2 ;  /* 0x000000110e0c7211 */ /* 0x010fc600078e10ff */
[CC--:B------:R-:W-:Y:S02]  /*0180*/  IMAD R7, R2.reuse, R3.reuse, R17 ;  /* 0x0000000302077224 */ /* 0x0c0fe400078e0211 */
[----:B------:R-:W-:Y:S01]  /*0190*/  IMAD R5, R2, R3, R12 ;  /* 0x0000000302057224 */ /* 0x000fe200078e020c */
[----:B------:R-:W-:-:S03]  /*01a0*/  LEA R2, R17, R6, 0x2 ;  /* 0x0000000611027211 */ /* 0x000fc600078e10ff */
[----:B-----5:R-:W-:Y:S01]  /*01b0*/  IMAD.WIDE.U32 R22, R5, 0x4, R22 ;  /* 0x0000000405167825 */ /* 0x020fe200078e0016 */
[----:B------:R-:W-:-:S04]  /*01c0*/  LEA R5, R17, UR5, 0x2 ;  /* 0x0000000511057c11 */ /* 0x000fc8000f8e10ff */
[----:B------:R-:W-:Y:S01]  /*01d0*/  LEA R4, R0, R5, 0x4 ;  /* 0x0000000500047211 */ /* 0x000fe200078e20ff */
[----:B---3--:R-:W-:Y:S06]  /*01e0*/  @!P0 BRA `(.L_x_0) ;  /* 0x0000000400a88947 */ /* 0x008fec0003800000 */
[C---:B------:R-:W-:Y:S01]  /*01f0*/  IADD3 R8, PT, PT, R0.reuse, 0xc, RZ ;  /* 0x0000000c00087810 */ /* 0x040fe20007ffe0ff */
[CCC-:B------:R-:W-:Y:S01]  /*0200*/  IMAD R15, R0.reuse, R3.reuse, R17.reuse ;  /* 0x00000003000f7224 */ /* 0x1c0fe200078e0211 */
[C---:B------:R-:W-:Y:S02]  /*0210*/  IADD3 R10, PT, PT, R0.reuse, 0x8, RZ ;  /* 0x00000008000a7810 */ /* 0x040fe40007ffe0ff */
[----:B------:R-:W-:Y:S01]  /*0220*/  IADD3 R16, PT, PT, R0, 0x4, RZ ;  /* 0x0000000400107810 */ /* 0x000fe20007ffe0ff */
[--C-:B------:R-:W-:Y:S01]  /*0230*/  IMAD R9, R8, R3, R17.reuse ;  /* 0x0000000308097224 */ /* 0x100fe200078e0211 */
[----:B------:R-:W-:Y:S01]  /*0240*/  LEA R20, R14, R15, 0x2 ;  /* 0x0000000f0e147211 */ /* 0x000fe200078e10ff */
[-CC-:B------:R-:W-:Y:S02]  /*0250*/  IMAD R11, R10, R3.reuse, R17.reuse ;  /* 0x000000030a0b7224 */ /* 0x180fe400078e0211 */
[----:B------:R-:W-:Y:S01]  /*0260*/  IMAD R13, R16, R3, R17 ;  /* 0x00000003100d7224 */ /* 0x000fe200078e0211 */
[----:B------:R-:W-:-:S02]  /*0270*/  LOP3.LUT R17, R19, 0x1ffffffc, RZ, 0xc0, !PT ;  /* 0x1ffffffc13117812 */ /* 0x000fc400078ec0ff */
[C---:B------:R-:W-:Y:S02]  /*0280*/  LEA R18, R14.reuse, R9, 0x2 ;  /* 0x000000090e127211 */ /* 0x040fe400078e10ff */
[C---:B------:R-:W-:Y:S02]  /*0290*/  LEA R16, R14.reuse, R11, 0x2 ;  /* 0x0000000b0e107211 */ /* 0x040fe400078e10ff */
[----:B------:R-:W-:Y:S02]  /*02a0*/  LEA R14, R14, R13, 0x2 ;  /* 0x0000000d0e0e7211 */ /* 0x000fe400078e10ff */
[----:B------:R-:W-:Y:S02]  /*02b0*/  MOV R13, R7 ;  /* 0x00000007000d7202 */ /* 0x000fe40000000f00 */
[----:B------:R-:W-:-:S07]  /*02c0*/  IADD3 R15, PT, PT, -R17, RZ, RZ ;  /* 0x000000ff110f7210 */ /* 0x000fce0007ffe1ff */
.L_x_1:
[----:B0-----:R-:W0:Y:S08]  /*02d0*/  LDC.64 R26, c[0x0][0x380] ;  /* 0x0000e000ff1a7b82 */ /* 0x001e300000000a00 */
[----:B------:R-:W1:Y:S01]  /*02e0*/  LDC.64 R24, c[0x0][0x388] ;  /* 0x0000e200ff187b82 */ /* 0x000e620000000a00 */
[----:B0-----:R-:W-:-:S05]  /*02f0*/  IMAD.WIDE R26, R13, 0x4, R26 ;  /* 0x000000040d1a7825 */ /* 0x001fca00078e021a */
[----:B------:R-:W2:Y:S01]  /*0300*/  LDG.E R21, desc[UR8][R26.64] ;  /* 0x000000081a157981 */ /* 0x000ea2000c1e1900 */
[----:B-1----:R-:W-:-:S06]  /*0310*/  IMAD.WIDE.U32 R28, R20, 0x4, R24 ;  /* 0x00000004141c7825 */ /* 0x002fcc00078e0018 */
[----:B------:R-:W3:Y:S04]  /*0320*/  LDG.E R29, desc[UR8][R28.64] ;  /* 0x000000081c1d7981 */ /* 0x000ee8000c1e1900 */
[----:B--2---:R-:W-:Y:S04]  /*0330*/  STS [R2], R21 ;  /* 0x0000001502007388 */ /* 0x004fe80000000800 */
[----:B---3--:R-:W-:Y:S01]  /*0340*/  STS [R4], R29 ;  /* 0x0000001d04007388 */ /* 0x008fe20000000800 */
[----:B------:R-:W-:Y:S06]  /*0350*/  BAR.SYNC.DEFER_BLOCKING 0x0 ;  /* 0x0000000000007b1d */ /* 0x000fec0000010000 */
[----:B------:R-:W-:Y:S04]  /*0360*/  LDS R21, [R5] ;  /* 0x0000000005157984 */ /* 0x000fe80000000800 */
[----:B------:R-:W0:Y:S04]  /*0370*/  LDS.128 R8, [R6] ;  /* 0x0000000006087984 */ /* 0x000e280000000c00 */
[----:B------:R-:W1:Y:S01]  /*0380*/  LDS R28, [R5+0x10] ;  /* 0x00001000051c7984 */ /* 0x000e620000000800 */
[----:B0-----:R-:W-:-:S03]  /*0390*/  FMUL R8, R8, R21 ;  /* 0x0000001508087220 */ /* 0x001fc60000400000 */
[----:B------:R-:W0:Y:S01]  /*03a0*/  LDS R21, [R5+0x20] ;  /* 0x0000200005157984 */ /* 0x000e220000000800 */
[----:B-1----:R-:W-:-:S03]  /*03b0*/  FMUL R9, R28, R9 ;  /* 0x000000091c097220 */ /* 0x002fc60000400000 */
[----:B------:R-:W-:Y:S04]  /*03c0*/  REDG.E.ADD.F32.FTZ.RN.STRONG.GPU desc[UR8][R22.64], R8 ;  /* 0x00000008160079a6 */ /* 0x000fe8000c12f308 */
[----:B------:R-:W-:Y:S01]  /*03d0*/  REDG.E.ADD.F32.FTZ.RN.STRONG.GPU desc[UR8][R22.64], R9 ;  /* 0x00000009160079a6 */ /* 0x000fe2000c12f308 */
[----:B0-----:R-:W-:-:S03]  /*03e0*/  FMUL R21, R21, R10 ;  /* 0x0000000a15157220 */ /* 0x001fc60000400000 */
[----:B------:R-:W0:Y:S04]  /*03f0*/  LDS R10, [R5+0x30] ;  /* 0x00003000050a7984 */ /* 0x000e280000000800 */
[----:B------:R1:W-:Y:S01]  /*0400*/  REDG.E.ADD.F32.FTZ.RN.STRONG.GPU desc[UR8][R22.64], R21 ;  /* 0x00000015160079a6 */ /* 0x0003e2000c12f308 */
[----:B------:R-:W-:-:S04]  /*0410*/  IMAD.WIDE.U32 R28, R14, 0x4, R24 ;  /* 0x000000040e1c7825 */ /* 0x000fc800078e0018 */
[----:B0-----:R-:W-:-:S05]  /*0420*/  FMUL R11, R10, R11 ;  /* 0x0000000b0a0b7220 */ /* 0x001fca0000400000 */
[----:B------:R-:W-:Y:S01]  /*0430*/  REDG.E.ADD.F32.FTZ.RN.STRONG.GPU desc[UR8][R22.64], R11 ;  /* 0x0000000b160079a6 */ /* 0x000fe2000c12f308 */
[----:B------:R-:W-:Y:S06]  /*0440*/  BAR.SYNC.DEFER_BLOCKING 0x0 ;  /* 0x0000000000007b1d */ /* 0x000fec0000010000 */
[----:B-1----:R-:W2:Y:S04]  /*0450*/  LDG.E R21, desc[UR8][R26.64+0x10] ;  /* 0x000010081a157981 */ /* 0x002ea8000c1e1900 */
        /* <DEDUP_REMOVED lines=10> */
[----:B------:R-:W1:Y:S04]  /*0500*/  LDS R10, [R5+0x30] ;  /* 0x00003000050a7984 */ /* 0x000e680000000800 */
[----:B------:R-:W-:Y:S01]  /*0510*/  REDG.E.ADD.F32.FTZ.RN.STRONG.GPU desc[UR8][R22.64], R8 ;  /* 0x00000008160079a6 */ /* 0x000fe2000c12f308 */
[----:B0-----:R-:W-:Y:S01]  /*0520*/  FMUL R9, R28, R9 ;  /* 0x000000091c097220 */ /* 0x001fe20000400000 */
[----:B-1----:R-:W-:-:S04]  /*0530*/  FMUL R11, R10, R11 ;  /* 0x0000000b0a0b7220 */ /* 0x002fc80000400000 */
[----:B------:R-:W-:Y:S04]  /*0540*/  REDG.E.ADD.F32.FTZ.RN.STRONG.GPU desc[UR8][R22.64], R9 ;  /* 0x00000009160079a6 */ /* 0x000fe8000c12f308 */
[----:B------:R0:W-:Y:S04]  /*0550*/  REDG.E.ADD.F32.FTZ.RN.STRONG.GPU desc[UR8][R22.64], R21 ;  /* 0x00000015160079a6 */ /* 0x0001e8000c12f308 */
[----:B------:R-:W-:Y:S01]  /*0560*/  REDG.E.ADD.F32.FTZ.RN.STRONG.GPU desc[UR8][R22.64], R11 ;  /* 0x0000000b160079a6 */ /* 0x000fe2000c12f308 */
[----:B------:R-:W-:Y:S01]  /*0570*/  BAR.SYNC.DEFER_BLOCKING 0x0 ;  /* 0x0000000000007b1d */ /* 0x000fe20000010000 */
[----:B------:R-:W-:-:S05]  /*0580*/  IMAD.WIDE.U32 R28, R16, 0x4, R24 ;  /* 0x00000004101c7825 */ /* 0x000fca00078e0018 */
[----:B0-----:R-:W2:Y:S04]  /*0590*/  LDG.E R21, desc[UR8][R26.64+0x20] ;  /* 0x000020081a157981 */ /* 0x001ea8000c1e1900 */
[----:B------:R-:W3:Y:S01]  /*05a0*/  LDG.E R29, desc[UR8][R28.64] ;  /* 0x000000081c1d7981 */ /* 0x000ee2000c1e1900 */
[----:B------:R-:W-:-:S03]  /*05b0*/  IMAD.WIDE.U32 R24, R18, 0x4, R24 ;  /* 0x0000000412187825 */ /* 0x000fc600078e0018 */
[----:B--2---:R-:W-:Y:S04]  /*05c0*/  STS [R2], R21 ;  /* 0x0000001502007388 */ /* 0x004fe80000000800 */
[----:B---3--:R-:W-:Y:S01]  /*05d0*/  STS [R4], R29 ;  /* 0x0000001d04007388 */ /* 0x008fe20000000800 */
[----:B------:R-:W-:Y:S06]  /*05e0*/  BAR.SYNC.DEFER_BLOCKING 0x0 ;  /* 0x0000000000007b1d */ /* 0x000fec0000010000 */
[----:B------:R-:W-:Y:S04]  /*05f0*/  LDS R28, [R5] ;  /* 0x00000000051c7984 */ /* 0x000fe80000000800 */
[----:B------:R-:W0:Y:S04]  /*0600*/  LDS.128 R8, [R6] ;  /* 0x0000000006087984 */ /* 0x000e280000000c00 */
[----:B------:R-:W-:Y:S01]  /*0610*/  LDS R21, [R5+0x20] ;  /* 0x0000200005157984 */ /* 0x000fe20000000800 */
[----:B0-----:R-:W-:-:S03]  /*0620*/  FMUL R8, R8, R28 ;  /* 0x0000001c08087220 */ /* 0x001fc60000400000 */
[----:B------:R-:W0:Y:S04]  /*0630*/  LDS R28, [R5+0x10] ;  /* 0x00001000051c7984 */ /* 0x000e280000000800 */
[----:B------:R-:W-:Y:S01]  /*0640*/  REDG.E.ADD.F32.FTZ.RN.STRONG.GPU desc[UR8][R22.64], R8 ;  /* 0x00000008160079a6 */ /* 0x000fe2000c12f308 */
[----:B0-----:R-:W-:Y:S01]  /*0650*/  FMUL R9, R28, R9 ;  /* 0x000000091c097220 */ /* 0x001fe20000400000 */
[----:B------:R-:W-:Y:S02]  /*0660*/  FMUL R28, R21, R10 ;  /* 0x0000000a151c7220 */ /* 0x000fe40000400000 */
[----:B------:R-:W0:Y:S04]  /*0670*/  LDS R10, [R5+0x30] ;  /* 0x00003000050a7984 */ /* 0x000e280000000800 */
[----:B------:R-:W-:Y:S04]  /*0680*/  REDG.E.ADD.F32.FTZ.RN.STRONG.GPU desc[UR8][R22.64], R9 ;  /* 0x00000009160079a6 */ /* 0x000fe8000c12f308 */
[----:B------:R-:W-:Y:S01]  /*0690*/  REDG.E.ADD.F32.FTZ.RN.STRONG.GPU desc[UR8][R22.64], R28 ;  /* 0x0000001c160079a6 */ /* 0x000fe2000c12f308 */
[----:B0-----:R-:W-:-:S05]  /*06a0*/  FMUL R21, R10, R11 ;  /* 0x0000000b0a157220 */ /* 0x001fca0000400000 */
[----:B------:R-:W-:Y:S01]  /*06b0*/  REDG.E.ADD.F32.FTZ.RN.STRONG.GPU desc[UR8][R22.64], R21 ;  /* 0x00000015160079a6 */ /* 0x000fe2000c12f308 */
[----:B------:R-:W-:Y:S06]  /*06c0*/  BAR.SYNC.DEFER_BLOCKING 0x0 ;  /* 0x0000000000007b1d */ /* 0x000fec0000010000 */
[----:B------:R-:W2:Y:S04]  /*06d0*/  LDG.E R27, desc[UR8][R26.64+0x30] ;  /* 0x000030081a1b7981 */ /* 0x000ea8000c1e1900 */
[----:B------:R-:W3:Y:S01]  /*06e0*/  LDG.E R25, desc[UR8][R24.64] ;  /* 0x0000000818197981 */ /* 0x000ee2000c1e1900 */
[----:B------:R-:W-:-:S04]  /*06f0*/  IADD3 R15, PT, PT, R15, 0x4, RZ ;  /* 0x000000040f0f7810 */ /* 0x000fc80007ffe0ff */
[----:B------:R-:W-:Y:S02]  /*0700*/  ISETP.NE.AND P0, PT, R15, RZ, PT ;  /* 0x000000ff0f00720c */ /* 0x000fe40003f05270 */
[----:B------:R-:W-:Y:S02]  /*0710*/  IADD3 R13, PT, PT, R13, 0x10, RZ ;  /* 0x000000100d0d7810 */ /* 0x000fe40007ffe0ff */
[C---:B------:R-:W-:Y:S02]  /*0720*/  LEA R18, R3.reuse, R18, 0x4 ;  /* 0x0000001203127211 */ /* 0x040fe400078e20ff */
[C---:B------:R-:W-:Y:S02]  /*0730*/  LEA R16, R3.reuse, R16, 0x4 ;  /* 0x0000001003107211 */ /* 0x040fe400078e20ff */
[C---:B------:R-:W-:Y:S02]  /*0740*/  LEA R14, R3.reuse, R14, 0x4 ;  /* 0x0000000e030e7211 */ /* 0x040fe400078e20ff */
[----:B------:R-:W-:Y:S01]  /*0750*/  LEA R20, R3, R20, 0x4 ;  /* 0x0000001403147211 */ /* 0x000fe200078e20ff */
[----:B--2---:R-:W-:Y:S04]  /*0760*/  STS [R2], R27 ;  /* 0x0000001b02007388 */ /* 0x004fe80000000800 */
[----:B---3--:R-:W-:Y:S01]  /*0770*/  STS [R4], R25 ;  /* 0x0000001904007388 */ /* 0x008fe20000000800 */
[----:B------:R-:W-:Y:S06]  /*0780*/  BAR.SYNC.DEFER_BLOCKING 0x0 ;  /* 0x0000000000007b1d */ /* 0x000fec0000010000 */
[----:B------:R-:W-:Y:S04]  /*0790*/  LDS R29, [R5] ;  /* 0x00000000051d7984 */ /* 0x000fe80000000800 */
[----:B------:R-:W0:Y:S04]  /*07a0*/  LDS.128 R8, [R6] ;  /* 0x0000000006087984 */ /* 0x000e280000000c00 */
[----:B------:R-:W1:Y:S04]  /*07b0*/  LDS R24, [R5+0x10] ;  /* 0x0000100005187984 */ /* 0x000e680000000800 */
[----:B------:R-:W2:Y:S04]  /*07c0*/  LDS R28, [R5+0x20] ;  /* 0x00002000051c7984 */ /* 0x000ea80000000800 */
[----:B------:R-:W3:Y:S01]  /*07d0*/  LDS R26, [R5+0x30] ;  /* 0x00003000051a7984 */ /* 0x000ee20000000800 */
[----:B0-----:R-:W-:Y:S01]  /*07e0*/  FMUL R29, R8, R29 ;  /* 0x0000001d081d7220 */ /* 0x001fe20000400000 */
[----:B-1----:R-:W-:-:S04]  /*07f0*/  FMUL R9, R24, R9 ;  /* 0x0000000918097220 */ /* 0x002fc80000400000 */
[----:B------:R0:W-:Y:S01]  /*0800*/  REDG.E.ADD.F32.FTZ.RN.STRONG.GPU desc[UR8][R22.64], R29 ;  /* 0x0000001d160079a6 */ /* 0x0001e2000c12f308 */
[----:B--2---:R-:W-:-:S03]  /*0810*/  FMUL R21, R28, R10 ;  /* 0x0000000a1c157220 */ /* 0x004fc60000400000 */
[----:B------:R0:W-:Y:S01]  /*0820*/  REDG.E.ADD.F32.FTZ.RN.STRONG.GPU desc[UR8][R22.64], R9 ;  /* 0x00000009160079a6 */ /* 0x0001e2000c12f308 */
[----:B---3--:R-:W-:-:S03]  /*0830*/  FMUL R11, R26, R11 ;  /* 0x0000000b1a0b7220 */ /* 0x008fc60000400000 */
[----:B------:R0:W-:Y:S04]  /*0840*/  REDG.E.ADD.F32.FTZ.RN.STRONG.GPU desc[UR8][R22.64], R21 ;  /* 0x00000015160079a6 */ /* 0x0001e8000c12f308 */
[----:B------:R0:W-:Y:S01]  /*0850*/  REDG.E.ADD.F32.FTZ.RN.STRONG.GPU desc[UR8][R22.64], R11 ;  /* 0x0000000b160079a6 */ /* 0x0001e2000c12f308 */
[----:B------:R-:W-:Y:S06]  /*0860*/  BAR.SYNC.DEFER_BLOCKING 0x0 ;  /* 0x0000000000007b1d */ /* 0x000fec0000010000 */
[----:B------:R-:W-:Y:S05]  /*0870*/  @P0 BRA `(.L_x_1) ;  /* 0xfffffff800940947 */ /* 0x000fea000383ffff */
[----:B------:R-:W-:-:S07]  /*0880*/  MOV R13, R17 ;  /* 0x00000011000d7202 */ /* 0x000fce0000000f00 */
.L_x_0:
[----:B------:R-:W-:-:S13]  /*0890*/  LOP3.LUT P0, R8, R19, 0x3, RZ, 0xc0, !PT ;  /* 0x0000000313087812 */ /* 0x000fda000780c0ff */
[----:B------:R-:W-:Y:S05]  /*08a0*/  @!P0 EXIT ;  /* 0x000000000000894d */ /* 0x000fea0003800000 */
[----:B------:R-:W-:Y:S02]  /*08b0*/  ISETP.NE.AND P0, PT, R8, 0x1, PT ;  /* 0x000000010800780c */ /* 0x000fe40003f05270 */
[----:B------:R-:W-:-:S04]  /*08c0*/  LOP3.LUT R19, R19, 0x1, RZ, 0xc0, !PT ;  /* 0x0000000113137812 */ /* 0x000fc800078ec0ff */
[----:B------:R-:W-:-:S07]  /*08d0*/  ISETP.NE.U32.AND P1, PT, R19, 0x1, PT ;  /* 0x000000011300780c */ /* 0x000fce0003f25070 */
[----:B------:R-:W-:Y:S06]  /*08e0*/  @!P0 BRA `(.L_x_2) ;  /* 0x0000000000c48947 */ /* 0x000fec0003800000 */
[----:B------:R-:W1:Y:S01]  /*08f0*/  LDC.64 R14, c[0x0][0x380] ;  /* 0x0000e000ff0e7b82 */ /* 0x000e620000000a00 */
[C---:B------:R-:W-:Y:S02]  /*0900*/  LEA R20, R13.reuse, R0, 0x2 ;  /* 0x000000000d147211 */ /* 0x040fe400078e10ff */
[----:B0-----:R-:W-:-:S03]  /*0910*/  LEA R9, R13, R7, 0x2 ;  /* 0x000000070d097211 */ /* 0x001fc600078e10ff */
[----:B------:R-:W-:Y:S02]  /*0920*/  IMAD R19, R20, R3, R12 ;  /* 0x0000000314137224 */ /* 0x000fe400078e020c */
[----:B------:R-:W0:Y:S01]  /*0930*/  LDC.64 R16, c[0x0][0x388] ;  /* 0x0000e200ff107b82 */ /* 0x000e220000000a00 */
[----:B-1----:R-:W-:-:S05]  /*0940*/  IMAD.WIDE R14, R9, 0x4, R14 ;  /* 0x00000004090e7825 */ /* 0x002fca00078e020e */
[----:B------:R-:W2:Y:S01]  /*0950*/  LDG.E R21, desc[UR8][R14.64] ;  /* 0x000000080e157981 */ /* 0x000ea2000c1e1900 */
[----:B0-----:R-:W-:-:S06]  /*0960*/  IMAD.WIDE.U32 R18, R19, 0x4, R16 ;  /* 0x0000000413127825 */ /* 0x001fcc00078e0010 */
[----:B------:R-:W3:Y:S01]  /*0970*/  LDG.E R19, desc[UR8][R18.64] ;  /* 0x0000000812137981 */ /* 0x000ee2000c1e1900 */
[----:B------:R-:W-:-:S05]  /*0980*/  IADD3 R20, PT, PT, R20, 0x4, RZ ;  /* 0x0000000414147810 */ /* 0x000fca0007ffe0ff */
[----:B------:R-:W-:-:S04]  /*0990*/  IMAD R29, R20, R3, R12 ;  /* 0x00000003141d7224 */ /* 0x000fc800078e020c */
[----:B------:R-:W-:Y:S01]  /*09a0*/  IMAD.WIDE.U32 R16, R29, 0x4, R16 ;  /* 0x000000041d107825 */ /* 0x000fe200078e0010 */
        /* <DEDUP_REMOVED lines=10> */
[----:B------:R-:W-:Y:S01]  /*0a50*/  REDG.E.ADD.F32.FTZ.RN.STRONG.GPU desc[UR8][R22.64], R25 ;  /* 0x00000019160079a6 */ /* 0x000fe2000c12f308 */
[----:B--2---:R-:W-:-:S03]  /*0a60*/  FMUL R27, R27, R10 ;  /* 0x0000000a1b1b7220 */ /* 0x004fc60000400000 */
[----:B------:R-:W-:Y:S01]  /*0a70*/  REDG.E.ADD.F32.FTZ.RN.STRONG.GPU desc[UR8][R22.64], R21 ;  /* 0x00000015160079a6 */ /* 0x000fe2000c12f308 */
[----:B---3--:R-:W-:-:S03]  /*0a80*/  FMUL R19, R26, R11 ;  /* 0x0000000b1a137220 */ /* 0x008fc60000400000 */
[----:B------:R-:W-:Y:S04]  /*0a90*/  REDG.E.ADD.F32.FTZ.RN.STRONG.GPU desc[UR8][R22.64], R27 ;  /* 0x0000001b160079a6 */ /* 0x000fe8000c12f308 */
[----:B------:R-:W-:Y:S01]  /*0aa0*/  REDG.E.ADD.F32.FTZ.RN.STRONG.GPU desc[UR8][R22.64], R19 ;  /* 0x00000013160079a6 */ /* 0x000fe2000c12f308 */
[----:B------:R-:W-:Y:S06]  /*0ab0*/  BAR.SYNC.DEFER_BLOCKING 0x0 ;  /* 0x0000000000007b1d */ /* 0x000fec0000010000 */
[----:B------:R-:W2:Y:S04]  /*0ac0*/  LDG.E R15, desc[UR8][R14.64+0x10] ;  /* 0x000010080e0f7981 */ /* 0x000ea8000c1e1900 */
[----:B------:R-:W3:Y:S01]  /*0ad0*/  LDG.E R17, desc[UR8][R16.64] ;  /* 0x0000000810117981 */ /* 0x000ee2000c1e1900 */
[----:B------:R-:W-:-:S03]  /*0ae0*/  IADD3 R13, PT, PT, R13, 0x2, RZ ;  /* 0x000000020d0d7810 */ /* 0x000fc60007ffe0ff */
        /* <DEDUP_REMOVED lines=17> */
.L_x_2:
[----:B------:R-:W-:Y:S05]  /*0c00*/  @P1 EXIT ;  /* 0x000000000000194d */ /* 0x000fea0003800000 */
[----:B01----:R-:W0:Y:S01]  /*0c10*/  LDC.64 R10, c[0x0][0x380] ;  /* 0x0000e000ff0a7b82 */ /* 0x003e220000000a00 */
[C---:B------:R-:W-:Y:S02]  /*0c20*/  LEA R0, R13.reuse, R0, 0x2 ;  /* 0x000000000d007211 */ /* 0x040fe400078e10ff */
[----:B------:R-:W-:-:S03]  /*0c30*/  LEA R13, R13, R7, 0x2 ;  /* 0x000000070d0d7211 */ /* 0x000fc600078e10ff */
[----:B------:R-:W-:Y:S02]  /*0c40*/  IMAD R15, R0, R3, R12 ;  /* 0x00000003000f7224 */ /* 0x000fe400078e020c */
[----:B------:R-:W1:Y:S01]  /*0c50*/  LDC.64 R8, c[0x0][0x388] ;  /* 0x0000e200ff087b82 */ /* 0x000e620000000a00 */
[----:B0-----:R-:W-:-:S06]  /*0c60*/  IMAD.WIDE R12, R13, 0x4, R10 ;  /* 0x000000040d0c7825 */ /* 0x001fcc00078e020a */
        /* <DEDUP_REMOVED lines=20> */
[----:B------:R-:W-:Y:S05]  /*0db0*/  EXIT ;  /* 0x000000000000794d */ /* 0x000fea0003800000 */
.L_x_3:
[----:B------:R-:W-:-:S00]  /*0dc0*/  BRA `(.L_x_3) ;  /* 0xfffffffc00fc7947 */ /* 0x000fc0000383ffff */
[----:B------:R-:W-:-:S00]  /*0dd0*/  NOP ;  /* 0x0000000000007918 */ /* 0x000fc00000000000 */
        /* <DEDUP_REMOVED lines=10> */
.L_x_4:


//--------------------- .nv.shared._Z15MatrixMulKernelPfS_S_i --------------------------
	.section	.nv.shared._Z15MatrixMulKernelPfS_S_i,"aw",@nobits
	.sectionflags	@""
	.align	4
.nv.shared._Z15MatrixMulKernelPfS_S_i:
	.zero		1152


//--------------------- .nv.shared.reserved.0     --------------------------
	.section	.nv.shared.reserved.0,"aw",@nobits
	.weak		__nv_reservedSMEM_offset_0_alias
	.size		__nv_reservedSMEM_offset_0_alias, 0, 64
	.other		__nv_reservedSMEM_offset_0_alias,@"STO_CUDA_RESERVED_SHARED STV_DEFAULT"
__nv_reservedSMEM_offset_0_alias:
	.zero		0
	.zero		64


//--------------------- .nv.constant0._Z15MatrixMulKernelPfS_S_i --------------------------
	.section	.nv.constant0._Z15MatrixMulKernelPfS_S_i,"a",@progbits
	.sectionflags	@""
	.align	4
.nv.constant0._Z15MatrixMulKernelPfS_S_i:
	.zero		924


//--------------------- SYMBOLS --------------------------

	.type		.nv.reservedSmem.offset0,@object
	.size		.nv.reservedSmem.offset0,0x4
	.type		.nv.reservedSmem.cap,@object
	.size		.nv.reservedSmem.cap,0x4
